//
// Generated by NVIDIA NVVM Compiler
//
// Compiler Build ID: CL-36424714
// Cuda compilation tools, release 13.0, V13.0.88
// Based on NVVM 20.0.0
//

.version 9.0
.target sm_100
.address_size 64

	// .globl	_Z3sumPiS_

.visible .entry _Z3sumPiS_(
	.param .u64 .ptr .align 1 _Z3sumPiS__param_0,
	.param .u64 .ptr .align 1 _Z3sumPiS__param_1
)
{
	.reg .pred 	%p<2>;
	.reg .b32 	%r<6>;
	.reg .b64 	%rd<9>;

	ld.param.u64 	%rd1, [_Z3sumPiS__param_0];
	ld.param.u64 	%rd2, [_Z3sumPiS__param_1];
	mov.u32 	%r1, %ctaid.x;
	mov.u32 	%r3, %ntid.x;
	mov.u32 	%r4, %tid.x;
	mad.lo.s32 	%r2, %r1, %r3, %r4;
	bar.sync 	0;
	setp.gt.s32 	%p1, %r2, 9;
	@%p1 bra 	$L__BB0_2;
	cvta.to.global.u64 	%rd3, %rd1;
	cvta.to.global.u64 	%rd4, %rd2;
	mul.wide.s32 	%rd5, %r2, 4;
	add.s64 	%rd6, %rd3, %rd5;
	ld.global.u32 	%r5, [%rd6];
	mul.wide.u32 	%rd7, %r1, 4;
	add.s64 	%rd8, %rd4, %rd7;
	st.global.u32 	[%rd8], %r5;
$L__BB0_2:
	ret;

}


// ===== COMPILED SASS (sm_100) =====

	.target	sm_100

	.elftype	@"ET_EXEC"


//--------------------- .note.nv.tkinfo           --------------------------
	.section	.note.nv.tkinfo,"",@"SHT_NOTE"
	.sectionflags	@"SHF_NOTE_NV_TKINFO"
	.tkinfo
        /*0018*/ 	.word	0x00000002
        /*0030*/ 	.string	""
        /*0030*/ 	.string	"ptxas"
        /*0030*/ 	.string	"Cuda compilation tools, release 13.0, V13.0.88"
        /*0030*/ 	.string	"Build cuda_13.0.r13.0/compiler.36424714_0"
        /*0030*/ 	.string	"-arch sm_100 -m 64 "



//--------------------- .note.nv.cuinfo           --------------------------
	.section	.note.nv.cuinfo,"",@"SHT_NOTE"
	.sectionflags	@"SHF_NOTE_NV_CUINFO"
        /*0018*/ 	.short	0x0002
        /*001a*/ 	.short	0x0064
        /*001c*/ 	.short	0x0082
	.zero		2


//--------------------- .nv.info                  --------------------------
	.section	.nv.info,"",@"SHT_CUDA_INFO"
	.align	4


	//----- nvinfo : EIATTR_REGCOUNT
	.align		4
        /*0000*/ 	.byte	0x04, 0x2f
        /*0002*/ 	.short	(.L_1 - .L_0)
	.align		4
.L_0:
        /*0004*/ 	.word	index@(_Z3sumPiS_)
        /*0008*/ 	.word	0x0000000a


	//----- nvinfo : EIATTR_FRAME_SIZE
	.align		4
.L_1:
        /*000c*/ 	.byte	0x04, 0x11
        /*000e*/ 	.short	(.L_3 - .L_2)
	.align		4
.L_2:
        /*0010*/ 	.word	index@(_Z3sumPiS_)
        /*0014*/ 	.word	0x00000000


	//----- nvinfo : EIATTR_MIN_STACK_SIZE
	.align		4
.L_3:
        /*0018*/ 	.byte	0x04, 0x12
        /*001a*/ 	.short	(.L_5 - .L_4)
	.align		4
.L_4:
        /*001c*/ 	.word	index@(_Z3sumPiS_)
        /*0020*/ 	.word	0x00000000
.L_5:


//--------------------- .nv.compat                --------------------------
	.section	.nv.compat,"",@"SHT_CUDA_COMPAT_INFO"
	.align	4
        /*0000*/ 	.byte	0x02, 0x09, 0x00, 0x00, 0x02, 0x02, 0x01, 0x00, 0x02, 0x05, 0x05, 0x00, 0x03, 0x07, 0x01, 0x01
        /*0010*/ 	.byte	0x02, 0x03, 0x00, 0x00, 0x02, 0x06, 0x01, 0x00, 0x04, 0x0b, 0x08, 0x00, 0x09, 0x00, 0x00, 0x00
        /*0020*/ 	.byte	0x00, 0x00, 0x00, 0x00


//--------------------- .nv.info._Z3sumPiS_       --------------------------
	.section	.nv.info._Z3sumPiS_,"",@"SHT_CUDA_INFO"
	.sectionflags	@""
	.align	4


	//----- nvinfo : EIATTR_CUDA_API_VERSION
	.align		4
        /*0000*/ 	.byte	0x04, 0x37
        /*0002*/ 	.short	(.L_7 - .L_6)
.L_6:
        /*0004*/ 	.word	0x00000082


	//----- nvinfo : EIATTR_KPARAM_INFO
	.align		4
.L_7:
        /*0008*/ 	.byte	0x04, 0x17
        /*000a*/ 	.short	(.L_9 - .L_8)
.L_8:
        /*000c*/ 	.word	0x00000000
        /*0010*/ 	.short	0x0001
        /*0012*/ 	.short	0x0008
        /*0014*/ 	.byte	0x00, 0xf5, 0x21, 0x00


	//----- nvinfo : EIATTR_KPARAM_INFO
	.align		4
.L_9:
        /*0018*/ 	.byte	0x04, 0x17
        /*001a*/ 	.short	(.L_11 - .L_10)
.L_10:
        /*001c*/ 	.word	0x00000000
        /*0020*/ 	.short	0x0000
        /*0022*/ 	.short	0x0000
        /*0024*/ 	.byte	0x00, 0xf5, 0x21, 0x00


	//----- nvinfo : EIATTR_SPARSE_MMA_MASK
	.align		4
.L_11:
        /*0028*/ 	.byte	0x03, 0x50
        /*002a*/ 	.short	0x0000


	//----- nvinfo : EIATTR_MAXREG_COUNT
	.align		4
        /*002c*/ 	.byte	0x03, 0x1b
        /*002e*/ 	.short	0x00ff


	//----- nvinfo : EIATTR_NUM_BARRIERS
	.align		4
        /*0030*/ 	.byte	0x02, 0x4c
        /*0032*/ 	.byte	0x01
	.zero		1


	//----- nvinfo : EIATTR_MERCURY_ISA_VERSION
	.align		4
        /*0034*/ 	.byte	0x03, 0x5f
        /*0036*/ 	.short	0x0101


	//----- nvinfo : EIATTR_VRC_CTA_INIT_COUNT
	.align		4
        /*0038*/ 	.byte	0x02, 0x4a
	.zero		1
	.zero		1


	//----- nvinfo : EIATTR_EXIT_INSTR_OFFSETS
	.align		4
        /*003c*/ 	.byte	0x04, 0x1c
        /*003e*/ 	.short	(.L_13 - .L_12)


	//   ....[0]....
.L_12:
        /*0040*/ 	.word	0x00000070


	//   ....[1]....
        /*0044*/ 	.word	0x000000f0


	//----- nvinfo : EIATTR_CBANK_PARAM_SIZE
	.align		4
.L_13:
        /*0048*/ 	.byte	0x03, 0x19
        /*004a*/ 	.short	0x0010


	//----- nvinfo : EIATTR_PARAM_CBANK
	.align		4
        /*004c*/ 	.byte	0x04, 0x0a
        /*004e*/ 	.short	(.L_15 - .L_14)
	.align		4
.L_14:
        /*0050*/ 	.word	index@(.nv.constant0._Z3sumPiS_)
        /*0054*/ 	.short	0x0380
        /*0056*/ 	.short	0x0010


	//----- nvinfo : EIATTR_SW_WAR
	.align		4
.L_15:
        /*0058*/ 	.byte	0x04, 0x36
        /*005a*/ 	.short	(.L_17 - .L_16)
.L_16:
        /*005c*/ 	.word	0x00000008
.L_17:


//--------------------- .nv.callgraph             --------------------------
	.section	.nv.callgraph,"",@"SHT_CUDA_CALLGRAPH"
	.align	4
	.sectionentsize	8
	.align		4
        /*0000*/ 	.word	0x00000000
	.align		4
        /*0004*/ 	.word	0xffffffff
	.align		4
        /*0008*/ 	.word	0x00000000
	.align		4
        /*000c*/ 	.word	0xfffffffe
	.align		4
        /*0010*/ 	.word	0x00000000
	.align		4
        /*0014*/ 	.word	0xfffffffd
	.align		4
        /*0018*/ 	.word	0x00000000
	.align		4
        /*001c*/ 	.word	0xfffffffc


//--------------------- .text._Z3sumPiS_          --------------------------
	.section	.text._Z3sumPiS_,"ax",@progbits
	.align	128
        .global         _Z3sumPiS_
        .type           _Z3sumPiS_,@function
        .size           _Z3sumPiS_,(.L_x_1 - _Z3sumPiS_)
        .other          _Z3sumPiS_,@"STO_CUDA_ENTRY STV_DEFAULT"
_Z3sumPiS_:
.text._Z3sumPiS_:
[----:B------:R-:W-:Y:S01]  /*0000*/  LDC R1, c[0x0][0x37c] ;  /* 0x0000df00ff017b82 */ /* 0x000fe20000000800 */
[----:B------:R-:W0:Y:S01]  /*0010*/  S2R R7, SR_CTAID.X ;  /* 0x0000000000077919 */ /* 0x000e220000002500 */
[----:B------:R-:W0:Y:S01]  /*0020*/  LDCU UR4, c[0x0][0x360] ;  /* 0x00006c00ff0477ac */ /* 0x000e220008000800 */
[----:B------:R-:W0:Y:S05]  /*0030*/  S2R R0, SR_TID.X ;  /* 0x0000000000007919 */ /* 0x000e2a0000002100 */
[----:B------:R-:W-:Y:S01]  /*0040*/  BAR.SYNC.DEFER_BLOCKING 0x0 ;  /* 0x0000000000007b1d */ /* 0x000fe20000010000 */
[----:B0-----:R-:W-:-:S05]  /*0050*/  IMAD R5, R7, UR4, R0 ;  /* 0x0000000407057c24 */ /* 0x001fca000f8e0200 */
[----:B------:R-:W-:-:S13]  /*0060*/  ISETP.GT.AND P0, PT, R5, 0x9, PT ;  /* 0x000000090500780c */ /* 0x000fda0003f04270 */
[----:B------:R-:W-:Y:S05]  /*0070*/  @P0 EXIT ;  /* 0x000000000000094d */ /* 0x000fea0003800000 */
[----:B------:R-:W0:Y:S01]  /*0080*/  LDC.64 R2, c[0x0][0x380] ;  /* 0x0000e000ff027b82 */ /* 0x000e220000000a00 */
[----:B------:R-:W1:Y:S01]  /*0090*/  LDCU.64 UR4, c[0x0][0x358] ;  /* 0x00006b00ff0477ac */ /* 0x000e620008000a00 */
[----:B0-----:R-:W-:-:S06]  /*00a0*/  IMAD.WIDE R2, R5, 0x4, R2 ;  /* 0x0000000405027825 */ /* 0x001fcc00078e0202 */
[----:B------:R-:W0:Y:S01]  /*00b0*/  LDC.64 R4, c[0x0][0x388] ;  /* 0x0000e200ff047b82 */ /* 0x000e220000000a00 */
[----:B-1----:R-:W2:Y:S01]  /*00c0*/  LDG.E R3, desc[UR4][R2.64] ;  /* 0x0000000402037981 */ /* 0x002ea2000c1e1900 */
[----:B0-----:R-:W-:-:S05]  /*00d0*/  IMAD.WIDE.U32 R4, R7, 0x4, R4 ;  /* 0x0000000407047825 */ /* 0x001fca00078e0004 */
[----:B--2---:R-:W-:Y:S01]  /*00e0*/  STG.E desc[UR4][R4.64], R3 ;  /* 0x0000000304007986 */ /* 0x004fe2000c101904 */
[----:B------:R-:W-:Y:S05]  /*00f0*/  EXIT ;  /* 0x000000000000794d */ /* 0x000fea0003800000 */
.L_x_0:
[----:B------:R-:W-:-:S00]  /*0100*/  BRA `(.L_x_0) ;  /* 0xfffffffc00fc7947 */ /* 0x000fc0000383ffff */
[----:B------:R-:W-:-:S00]  /*0110*/  NOP ;  /* 0x0000000000007918 */ /* 0x000fc00000000000 */
        /* <DEDUP_REMOVED lines=14> */
.L_x_1:


//--------------------- .nv.shared.reserved.0     --------------------------
	.section	.nv.shared.reserved.0,"aw",@nobits
	.weak		__nv_reservedSMEM_offset_0_alias
	.size		__nv_reservedSMEM_offset_0_alias, 0, 64
	.other		__nv_reservedSMEM_offset_0_alias,@"STO_CUDA_RESERVED_SHARED STV_DEFAULT"
__nv_reservedSMEM_offset_0_alias:
	.zero		0
	.zero		64


//--------------------- .nv.constant0._Z3sumPiS_  --------------------------
	.section	.nv.constant0._Z3sumPiS_,"a",@progbits
	.sectionflags	@""
	.align	4
.nv.constant0._Z3sumPiS_:
	.zero		912


//--------------------- SYMBOLS --------------------------

	.type		.nv.reservedSmem.offset0,@object
	.size		.nv.reservedSmem.offset0,0x4
